//
// Generated by NVIDIA NVVM Compiler
//
// Compiler Build ID: CL-36424714
// Cuda compilation tools, release 13.0, V13.0.88
// Based on NVVM 20.0.0
//

.version 9.0
.target sm_100
.address_size 64

	// .globl	_Z12reverseWordsPcPii

.visible .entry _Z12reverseWordsPcPii(
	.param .u64 .ptr .align 1 _Z12reverseWordsPcPii_param_0,
	.param .u64 .ptr .align 1 _Z12reverseWordsPcPii_param_1,
	.param .u32 _Z12reverseWordsPcPii_param_2
)
{
	.reg .pred 	%p<8>;
	.reg .b16 	%rs<11>;
	.reg .b32 	%r<46>;
	.reg .b64 	%rd<17>;

	ld.param.u64 	%rd5, [_Z12reverseWordsPcPii_param_0];
	ld.param.u64 	%rd4, [_Z12reverseWordsPcPii_param_1];
	ld.param.u32 	%r22, [_Z12reverseWordsPcPii_param_2];
	cvta.to.global.u64 	%rd1, %rd5;
	mov.u32 	%r23, %ctaid.x;
	mov.u32 	%r24, %ntid.x;
	mov.u32 	%r25, %tid.x;
	mad.lo.s32 	%r1, %r23, %r24, %r25;
	setp.ge.s32 	%p1, %r1, %r22;
	@%p1 bra 	$L__BB0_9;
	cvta.to.global.u64 	%rd6, %rd4;
	mul.wide.s32 	%rd7, %r1, 4;
	add.s64 	%rd8, %rd6, %rd7;
	ld.global.u32 	%r41, [%rd8];
	ld.global.u32 	%r39, [%rd8+4];
	add.s32 	%r40, %r39, -1;
	setp.ge.s32 	%p2, %r41, %r40;
	@%p2 bra 	$L__BB0_9;
	add.s32 	%r26, %r39, -2;
	add.s32 	%r27, %r41, 1;
	max.s32 	%r28, %r26, %r27;
	not.b32 	%r29, %r41;
	add.s32 	%r30, %r28, %r29;
	setp.ne.s32 	%p3, %r30, 0;
	selp.u32 	%r31, 1, 0, %p3;
	selp.s32 	%r32, -1, 0, %p3;
	add.s32 	%r33, %r30, %r32;
	shr.u32 	%r34, %r33, 1;
	add.s32 	%r5, %r34, %r31;
	and.b32  	%r35, %r5, 3;
	setp.eq.s32 	%p4, %r35, 3;
	@%p4 bra 	$L__BB0_6;
	add.s32 	%r36, %r5, 1;
	and.b32  	%r37, %r36, 3;
	neg.s32 	%r38, %r37;
$L__BB0_4:
	.pragma "nounroll";
	cvt.s64.s32 	%rd9, %r40;
	add.s64 	%rd10, %rd1, %rd9;
	cvt.s64.s32 	%rd11, %r41;
	add.s64 	%rd12, %rd1, %rd11;
	ld.global.u8 	%rs1, [%rd12];
	ld.global.u8 	%rs2, [%rd10];
	st.global.u8 	[%rd12], %rs2;
	st.global.u8 	[%rd10], %rs1;
	add.s32 	%r41, %r41, 1;
	add.s32 	%r40, %r40, -1;
	add.s32 	%r39, %r39, -1;
	add.s32 	%r38, %r38, 1;
	setp.ne.s32 	%p5, %r38, 0;
	@%p5 bra 	$L__BB0_4;
	add.s32 	%r40, %r39, -1;
$L__BB0_6:
	setp.lt.u32 	%p6, %r5, 3;
	@%p6 bra 	$L__BB0_9;
	add.s64 	%rd2, %rd1, 1;
	add.s64 	%rd3, %rd1, -1;
$L__BB0_8:
	cvt.s64.s32 	%rd13, %r41;
	add.s64 	%rd14, %rd2, %rd13;
	cvt.s64.s32 	%rd15, %r40;
	add.s64 	%rd16, %rd3, %rd15;
	ld.global.u8 	%rs3, [%rd14+-1];
	ld.global.u8 	%rs4, [%rd16+1];
	st.global.u8 	[%rd14+-1], %rs4;
	st.global.u8 	[%rd16+1], %rs3;
	ld.global.u8 	%rs5, [%rd14];
	ld.global.u8 	%rs6, [%rd16];
	st.global.u8 	[%rd14], %rs6;
	st.global.u8 	[%rd16], %rs5;
	ld.global.u8 	%rs7, [%rd14+1];
	ld.global.u8 	%rs8, [%rd16+-1];
	st.global.u8 	[%rd14+1], %rs8;
	st.global.u8 	[%rd16+-1], %rs7;
	ld.global.u8 	%rs9, [%rd14+2];
	ld.global.u8 	%rs10, [%rd16+-2];
	st.global.u8 	[%rd14+2], %rs10;
	st.global.u8 	[%rd16+-2], %rs9;
	add.s32 	%r41, %r41, 4;
	add.s32 	%r40, %r40, -4;
	setp.lt.s32 	%p7, %r41, %r40;
	@%p7 bra 	$L__BB0_8;
$L__BB0_9:
	ret;

}


// ===== COMPILED SASS (sm_100) =====

	.target	sm_100

	.elftype	@"ET_EXEC"


//--------------------- .note.nv.tkinfo           --------------------------
	.section	.note.nv.tkinfo,"",@"SHT_NOTE"
	.sectionflags	@"SHF_NOTE_NV_TKINFO"
	.tkinfo
        /*0018*/ 	.word	0x00000002
        /*0030*/ 	.string	""
        /*0030*/ 	.string	"ptxas"
        /*0030*/ 	.string	"Cuda compilation tools, release 13.0, V13.0.88"
        /*0030*/ 	.string	"Build cuda_13.0.r13.0/compiler.36424714_0"
        /*0030*/ 	.string	"-arch sm_100 -m 64 "



//--------------------- .note.nv.cuinfo           --------------------------
	.section	.note.nv.cuinfo,"",@"SHT_NOTE"
	.sectionflags	@"SHF_NOTE_NV_CUINFO"
        /*0018*/ 	.short	0x0002
        /*001a*/ 	.short	0x0064
        /*001c*/ 	.short	0x0082
	.zero		2


//--------------------- .nv.info                  --------------------------
	.section	.nv.info,"",@"SHT_CUDA_INFO"
	.align	4


	//----- nvinfo : EIATTR_REGCOUNT
	.align		4
        /*0000*/ 	.byte	0x04, 0x2f
        /*0002*/ 	.short	(.L_1 - .L_0)
	.align		4
.L_0:
        /*0004*/ 	.word	index@(_Z12reverseWordsPcPii)
        /*0008*/ 	.word	0x00000018


	//----- nvinfo : EIATTR_FRAME_SIZE
	.align		4
.L_1:
        /*000c*/ 	.byte	0x04, 0x11
        /*000e*/ 	.short	(.L_3 - .L_2)
	.align		4
.L_2:
        /*0010*/ 	.word	index@(_Z12reverseWordsPcPii)
        /*0014*/ 	.word	0x00000000


	//----- nvinfo : EIATTR_MIN_STACK_SIZE
	.align		4
.L_3:
        /*0018*/ 	.byte	0x04, 0x12
        /*001a*/ 	.short	(.L_5 - .L_4)
	.align		4
.L_4:
        /*001c*/ 	.word	index@(_Z12reverseWordsPcPii)
        /*0020*/ 	.word	0x00000000
.L_5:


//--------------------- .nv.compat                --------------------------
	.section	.nv.compat,"",@"SHT_CUDA_COMPAT_INFO"
	.align	4
        /*0000*/ 	.byte	0x02, 0x09, 0x00, 0x00, 0x02, 0x02, 0x01, 0x00, 0x02, 0x05, 0x05, 0x00, 0x03, 0x07, 0x01, 0x01
        /*0010*/ 	.byte	0x02, 0x03, 0x00, 0x00, 0x02, 0x06, 0x01, 0x00, 0x04, 0x0b, 0x08, 0x00, 0x09, 0x00, 0x00, 0x00
        /*0020*/ 	.byte	0x00, 0x00, 0x00, 0x00


//--------------------- .nv.info._Z12reverseWordsPcPii --------------------------
	.section	.nv.info._Z12reverseWordsPcPii,"",@"SHT_CUDA_INFO"
	.sectionflags	@""
	.align	4


	//----- nvinfo : EIATTR_CUDA_API_VERSION
	.align		4
        /*0000*/ 	.byte	0x04, 0x37
        /*0002*/ 	.short	(.L_7 - .L_6)
.L_6:
        /*0004*/ 	.word	0x00000082


	//----- nvinfo : EIATTR_KPARAM_INFO
	.align		4
.L_7:
        /*0008*/ 	.byte	0x04, 0x17
        /*000a*/ 	.short	(.L_9 - .L_8)
.L_8:
        /*000c*/ 	.word	0x00000000
        /*0010*/ 	.short	0x0002
        /*0012*/ 	.short	0x0010
        /*0014*/ 	.byte	0x00, 0xf0, 0x11, 0x00


	//----- nvinfo : EIATTR_KPARAM_INFO
	.align		4
.L_9:
        /*0018*/ 	.byte	0x04, 0x17
        /*001a*/ 	.short	(.L_11 - .L_10)
.L_10:
        /*001c*/ 	.word	0x00000000
        /*0020*/ 	.short	0x0001
        /*0022*/ 	.short	0x0008
        /*0024*/ 	.byte	0x00, 0xf5, 0x21, 0x00


	//----- nvinfo : EIATTR_KPARAM_INFO
	.align		4
.L_11:
        /*0028*/ 	.byte	0x04, 0x17
        /*002a*/ 	.short	(.L_13 - .L_12)
.L_12:
        /*002c*/ 	.word	0x00000000
        /*0030*/ 	.short	0x0000
        /*0032*/ 	.short	0x0000
        /*0034*/ 	.byte	0x00, 0xf5, 0x21, 0x00


	//----- nvinfo : EIATTR_SPARSE_MMA_MASK
	.align		4
.L_13:
        /*0038*/ 	.byte	0x03, 0x50
        /*003a*/ 	.short	0x0000


	//----- nvinfo : EIATTR_MAXREG_COUNT
	.align		4
        /*003c*/ 	.byte	0x03, 0x1b
        /*003e*/ 	.short	0x00ff


	//----- nvinfo : EIATTR_MERCURY_ISA_VERSION
	.align		4
        /*0040*/ 	.byte	0x03, 0x5f
        /*0042*/ 	.short	0x0101


	//----- nvinfo : EIATTR_VRC_CTA_INIT_COUNT
	.align		4
        /*0044*/ 	.byte	0x02, 0x4a
	.zero		1
	.zero		1


	//----- nvinfo : EIATTR_EXIT_INSTR_OFFSETS
	.align		4
        /*0048*/ 	.byte	0x04, 0x1c
        /*004a*/ 	.short	(.L_15 - .L_14)


	//   ....[0]....
.L_14:
        /*004c*/ 	.word	0x00000070


	//   ....[1]....
        /*0050*/ 	.word	0x000000f0


	//   ....[2]....
        /*0054*/ 	.word	0x00000370


	//   ....[3]....
        /*0058*/ 	.word	0x00000520


	//----- nvinfo : EIATTR_CRS_STACK_SIZE
	.align		4
.L_15:
        /*005c*/ 	.byte	0x04, 0x1e
        /*005e*/ 	.short	(.L_17 - .L_16)
.L_16:
        /*0060*/ 	.word	0x00000000


	//----- nvinfo : EIATTR_CBANK_PARAM_SIZE
	.align		4
.L_17:
        /*0064*/ 	.byte	0x03, 0x19
        /*0066*/ 	.short	0x0014


	//----- nvinfo : EIATTR_PARAM_CBANK
	.align		4
        /*0068*/ 	.byte	0x04, 0x0a
        /*006a*/ 	.short	(.L_19 - .L_18)
	.align		4
.L_18:
        /*006c*/ 	.word	index@(.nv.constant0._Z12reverseWordsPcPii)
        /*0070*/ 	.short	0x0380
        /*0072*/ 	.short	0x0014


	//----- nvinfo : EIATTR_SW_WAR
	.align		4
.L_19:
        /*0074*/ 	.byte	0x04, 0x36
        /*0076*/ 	.short	(.L_21 - .L_20)
.L_20:
        /*0078*/ 	.word	0x00000008
.L_21:


//--------------------- .nv.callgraph             --------------------------
	.section	.nv.callgraph,"",@"SHT_CUDA_CALLGRAPH"
	.align	4
	.sectionentsize	8
	.align		4
        /*0000*/ 	.word	0x00000000
	.align		4
        /*0004*/ 	.word	0xffffffff
	.align		4
        /*0008*/ 	.word	0x00000000
	.align		4
        /*000c*/ 	.word	0xfffffffe
	.align		4
        /*0010*/ 	.word	0x00000000
	.align		4
        /*0014*/ 	.word	0xfffffffd
	.align		4
        /*0018*/ 	.word	0x00000000
	.align		4
        /*001c*/ 	.word	0xfffffffc


//--------------------- .text._Z12reverseWordsPcPii --------------------------
	.section	.text._Z12reverseWordsPcPii,"ax",@progbits
	.align	128
        .global         _Z12reverseWordsPcPii
        .type           _Z12reverseWordsPcPii,@function
        .size           _Z12reverseWordsPcPii,(.L_x_6 - _Z12reverseWordsPcPii)
        .other          _Z12reverseWordsPcPii,@"STO_CUDA_ENTRY STV_DEFAULT"
_Z12reverseWordsPcPii:
.text._Z12reverseWordsPcPii:
[----:B------:R-:W-:Y:S01]  /*0000*/  LDC R1, c[0x0][0x37c] ;  /* 0x0000df00ff017b82 */ /* 0x000fe20000000800 */
[----:B------:R-:W0:Y:S07]  /*0010*/  S2R R0, SR_TID.X ;  /* 0x0000000000007919 */ /* 0x000e2e0000002100 */
[----:B------:R-:W0:Y:S01]  /*0020*/  S2UR UR4, SR_CTAID.X ;  /* 0x00000000000479c3 */ /* 0x000e220000002500 */
[----:B------:R-:W1:Y:S07]  /*0030*/  LDCU UR5, c[0x0][0x390] ;  /* 0x00007200ff0577ac */ /* 0x000e6e0008000800 */
[----:B------:R-:W0:Y:S02]  /*0040*/  LDC R5, c[0x0][0x360] ;  /* 0x0000d800ff057b82 */ /* 0x000e240000000800 */
[----:B0-----:R-:W-:-:S05]  /*0050*/  IMAD R5, R5, UR4, R0 ;  /* 0x0000000405057c24 */ /* 0x001fca000f8e0200 */
[----:B-1----:R-:W-:-:S13]  /*0060*/  ISETP.GE.AND P0, PT, R5, UR5, PT ;  /* 0x0000000505007c0c */ /* 0x002fda000bf06270 */
[----:B------:R-:W-:Y:S05]  /*0070*/  @P0 EXIT ;  /* 0x000000000000094d */ /* 0x000fea0003800000 */
[----:B------:R-:W0:Y:S01]  /*0080*/  LDC.64 R2, c[0x0][0x388] ;  /* 0x0000e200ff027b82 */ /* 0x000e220000000a00 */
[----:B------:R-:W1:Y:S01]  /*0090*/  LDCU.64 UR4, c[0x0][0x358] ;  /* 0x00006b00ff0477ac */ /* 0x000e620008000a00 */
[----:B0-----:R-:W-:-:S05]  /*00a0*/  IMAD.WIDE R2, R5, 0x4, R2 ;  /* 0x0000000405027825 */ /* 0x001fca00078e0202 */
[----:B-1----:R-:W2:Y:S04]  /*00b0*/  LDG.E R4, desc[UR4][R2.64+0x4] ;  /* 0x0000040402047981 */ /* 0x002ea8000c1e1900 */
[----:B------:R-:W3:Y:S01]  /*00c0*/  LDG.E R0, desc[UR4][R2.64] ;  /* 0x0000000402007981 */ /* 0x000ee2000c1e1900 */
[----:B--2---:R-:W-:-:S05]  /*00d0*/  VIADD R5, R4, 0xffffffff ;  /* 0xffffffff04057836 */ /* 0x004fca0000000000 */
[----:B---3--:R-:W-:-:S13]  /*00e0*/  ISETP.GE.AND P0, PT, R0, R5, PT ;  /* 0x000000050000720c */ /* 0x008fda0003f06270 */
[----:B------:R-:W-:Y:S05]  /*00f0*/  @P0 EXIT ;  /* 0x000000000000094d */ /* 0x000fea0003800000 */
[----:B------:R-:W-:Y:S01]  /*0100*/  IMAD.MOV.U32 R6, RZ, RZ, R4 ;  /* 0x000000ffff067224 */ /* 0x000fe200078e0004 */
[----:B------:R-:W-:Y:S01]  /*0110*/  LOP3.LUT R2, RZ, R0, RZ, 0x33, !PT ;  /* 0x00000000ff027212 */ /* 0x000fe200078e33ff */
[----:B------:R-:W-:Y:S01]  /*0120*/  VIADD R3, R0, 0x1 ;  /* 0x0000000100037836 */ /* 0x000fe20000000000 */
[----:B------:R-:W0:Y:S01]  /*0130*/  LDCU.64 UR6, c[0x0][0x380] ;  /* 0x00007000ff0677ac */ /* 0x000e220008000a00 */
[----:B------:R-:W-:Y:S01]  /*0140*/  BSSY.RECONVERGENT B0, `(.L_x_0) ;  /* 0x0000021000007945 */ /* 0x000fe20003800200 */
[----:B------:R-:W-:Y:S02]  /*0150*/  IMAD.MOV.U32 R7, RZ, RZ, R5 ;  /* 0x000000ffff077224 */ /* 0x000fe400078e0005 */
[----:B------:R-:W-:-:S05]  /*0160*/  VIADDMNMX R3, R6, 0xfffffffe, R3, !PT ;  /* 0xfffffffe06037846 */ /* 0x000fca0007800103 */
[----:B------:R-:W-:-:S04]  /*0170*/  IMAD.IADD R2, R3, 0x1, R2 ;  /* 0x0000000103027824 */ /* 0x000fc800078e0202 */
[C---:B------:R-:W-:Y:S01]  /*0180*/  VIADD R3, R2.reuse, 0xffffffff ;  /* 0xffffffff02037836 */ /* 0x040fe20000000000 */
[----:B------:R-:W-:-:S13]  /*0190*/  ISETP.NE.AND P0, PT, R2, RZ, PT ;  /* 0x000000ff0200720c */ /* 0x000fda0003f05270 */
[----:B------:R-:W-:-:S05]  /*01a0*/  @!P0 IMAD.MOV R3, RZ, RZ, R2 ;  /* 0x000000ffff038224 */ /* 0x000fca00078e0202 */
[----:B------:R-:W-:-:S05]  /*01b0*/  SHF.R.U32.HI R3, RZ, 0x1, R3 ;  /* 0x00000001ff037819 */ /* 0x000fca0000011603 */
[----:B------:R-:W-:Y:S02]  /*01c0*/  VIADD R10, R3, 0x1 ;  /* 0x00000001030a7836 */ /* 0x000fe40000000000 */
[----:B------:R-:W-:-:S05]  /*01d0*/  @!P0 IMAD.MOV R10, RZ, RZ, R3 ;  /* 0x000000ffff0a8224 */ /* 0x000fca00078e0203 */
[----:B------:R-:W-:-:S04]  /*01e0*/  LOP3.LUT R2, R10, 0x3, RZ, 0xc0, !PT ;  /* 0x000000030a027812 */ /* 0x000fc800078ec0ff */
[----:B------:R-:W-:-:S13]  /*01f0*/  ISETP.NE.AND P0, PT, R2, 0x3, PT ;  /* 0x000000030200780c */ /* 0x000fda0003f05270 */
[----:B0-----:R-:W-:Y:S05]  /*0200*/  @!P0 BRA `(.L_x_1) ;  /* 0x0000000000508947 */ /* 0x001fea0003800000 */
[----:B------:R-:W-:Y:S01]  /*0210*/  VIADD R2, R10, 0x1 ;  /* 0x000000010a027836 */ /* 0x000fe20000000000 */
[----:B------:R-:W-:Y:S04]  /*0220*/  BSSY.RECONVERGENT B1, `(.L_x_2) ;  /* 0x0000011000017945 */ /* 0x000fe80003800200 */
[----:B------:R-:W-:-:S05]  /*0230*/  LOP3.LUT R2, R2, 0x3, RZ, 0xc0, !PT ;  /* 0x0000000302027812 */ /* 0x000fca00078ec0ff */
[----:B------:R-:W-:-:S07]  /*0240*/  IMAD.MOV R8, RZ, RZ, -R2 ;  /* 0x000000ffff087224 */ /* 0x000fce00078e0a02 */
.L_x_3:
[C---:B0-----:R-:W-:Y:S02]  /*0250*/  IADD3 R2, P0, PT, R7.reuse, UR6, RZ ;  /* 0x0000000607027c10 */ /* 0x041fe4000ff1e0ff */
[C---:B------:R-:W-:Y:S02]  /*0260*/  IADD3 R4, P1, PT, R0.reuse, UR6, RZ ;  /* 0x0000000600047c10 */ /* 0x040fe4000ff3e0ff */
[----:B------:R-:W-:Y:S02]  /*0270*/  LEA.HI.X.SX32 R3, R7, UR7, 0x1, P0 ;  /* 0x0000000707037c11 */ /* 0x000fe400080f0eff */
[----:B------:R-:W-:-:S03]  /*0280*/  LEA.HI.X.SX32 R5, R0, UR7, 0x1, P1 ;  /* 0x0000000700057c11 */ /* 0x000fc600088f0eff */
[----:B------:R-:W2:Y:S04]  /*0290*/  LDG.E.U8 R11, desc[UR4][R2.64] ;  /* 0x00000004020b7981 */ /* 0x000ea8000c1e1100 */
[----:B------:R-:W3:Y:S01]  /*02a0*/  LDG.E.U8 R9, desc[UR4][R4.64] ;  /* 0x0000000404097981 */ /* 0x000ee2000c1e1100 */
[----:B------:R-:W-:Y:S02]  /*02b0*/  VIADD R8, R8, 0x1 ;  /* 0x0000000108087836 */ /* 0x000fe40000000000 */
[----:B------:R-:W-:Y:S02]  /*02c0*/  VIADD R6, R6, 0xffffffff ;  /* 0xffffffff06067836 */ /* 0x000fe40000000000 */
[----:B------:R-:W-:Y:S01]  /*02d0*/  VIADD R0, R0, 0x1 ;  /* 0x0000000100007836 */ /* 0x000fe20000000000 */
[----:B------:R-:W-:Y:S01]  /*02e0*/  ISETP.NE.AND P0, PT, R8, RZ, PT ;  /* 0x000000ff0800720c */ /* 0x000fe20003f05270 */
[----:B------:R-:W-:Y:S01]  /*02f0*/  VIADD R7, R7, 0xffffffff ;  /* 0xffffffff07077836 */ /* 0x000fe20000000000 */
[----:B--2---:R0:W-:Y:S04]  /*0300*/  STG.E.U8 desc[UR4][R4.64], R11 ;  /* 0x0000000b04007986 */ /* 0x0041e8000c101104 */
[----:B---3--:R0:W-:Y:S07]  /*0310*/  STG.E.U8 desc[UR4][R2.64], R9 ;  /* 0x0000000902007986 */ /* 0x0081ee000c101104 */
[----:B------:R-:W-:Y:S05]  /*0320*/  @P0 BRA `(.L_x_3) ;  /* 0xfffffffc00c80947 */ /* 0x000fea000383ffff */
[----:B------:R-:W-:Y:S05]  /*0330*/  BSYNC.RECONVERGENT B1 ;  /* 0x0000000000017941 */ /* 0x000fea0003800200 */
.L_x_2:
[----:B------:R-:W-:-:S07]  /*0340*/  VIADD R7, R6, 0xffffffff ;  /* 0xffffffff06077836 */ /* 0x000fce0000000000 */
.L_x_1:
[----:B------:R-:W-:Y:S05]  /*0350*/  BSYNC.RECONVERGENT B0 ;  /* 0x0000000000007941 */ /* 0x000fea0003800200 */
.L_x_0:
[----:B------:R-:W-:-:S13]  /*0360*/  ISETP.GE.U32.AND P0, PT, R10, 0x3, PT ;  /* 0x000000030a00780c */ /* 0x000fda0003f06070 */
[----:B------:R-:W-:Y:S05]  /*0370*/  @!P0 EXIT ;  /* 0x000000000000894d */ /* 0x000fea0003800000 */
.L_x_4:
[----:B01----:R-:W0:Y:S01]  /*0380*/  LDC.64 R4, c[0x0][0x380] ;  /* 0x0000e000ff047b82 */ /* 0x003e220000000a00 */
[----:B------:R-:W-:Y:S02]  /*0390*/  SHF.R.S32.HI R6, RZ, 0x1f, R7 ;  /* 0x0000001fff067819 */ /* 0x000fe40000011407 */
[C---:B0-----:R-:W-:Y:S02]  /*03a0*/  IADD3.X R2, P0, PT, R0.reuse, R4, RZ, PT, !PT ;  /* 0x0000000400027210 */ /* 0x041fe40003f1e4ff */
[----:B------:R-:W-:Y:S02]  /*03b0*/  IADD3 R4, P1, P2, R7, -0x1, R4 ;  /* 0xffffffff07047810 */ /* 0x000fe40007a3e004 */
[----:B------:R-:W-:Y:S02]  /*03c0*/  LEA.HI.X.SX32 R3, R0, R5, 0x1, P0 ;  /* 0x0000000500037211 */ /* 0x000fe400000f0eff */
[----:B------:R-:W-:-:S03]  /*03d0*/  IADD3.X R5, PT, PT, R6, -0x1, R5, P1, P2 ;  /* 0xffffffff06057810 */ /* 0x000fc60000fe4405 */
[----:B------:R-:W2:Y:S04]  /*03e0*/  LDG.E.U8 R9, desc[UR4][R2.64+-0x1] ;  /* 0xffffff0402097981 */ /* 0x000ea8000c1e1100 */
[----:B------:R-:W3:Y:S04]  /*03f0*/  LDG.E.U8 R11, desc[UR4][R4.64+0x1] ;  /* 0x00000104040b7981 */ /* 0x000ee8000c1e1100 */
[----:B---3--:R0:W-:Y:S04]  /*0400*/  STG.E.U8 desc[UR4][R2.64+-0x1], R11 ;  /* 0xffffff0b02007986 */ /* 0x0081e8000c101104 */
[----:B--2---:R1:W-:Y:S04]  /*0410*/  STG.E.U8 desc[UR4][R4.64+0x1], R9 ;  /* 0x0000010904007986 */ /* 0x0043e8000c101104 */
[----:B------:R-:W2:Y:S04]  /*0420*/  LDG.E.U8 R15, desc[UR4][R4.64] ;  /* 0x00000004040f7981 */ /* 0x000ea8000c1e1100 */
[----:B------:R-:W3:Y:S04]  /*0430*/  LDG.E.U8 R13, desc[UR4][R2.64] ;  /* 0x00000004020d7981 */ /* 0x000ee8000c1e1100 */
[----:B--2---:R1:W-:Y:S04]  /*0440*/  STG.E.U8 desc[UR4][R2.64], R15 ;  /* 0x0000000f02007986 */ /* 0x0043e8000c101104 */
[----:B---3--:R1:W-:Y:S04]  /*0450*/  STG.E.U8 desc[UR4][R4.64], R13 ;  /* 0x0000000d04007986 */ /* 0x0083e8000c101104 */
[----:B------:R-:W2:Y:S04]  /*0460*/  LDG.E.U8 R19, desc[UR4][R4.64+-0x1] ;  /* 0xffffff0404137981 */ /* 0x000ea8000c1e1100 */
[----:B------:R-:W3:Y:S04]  /*0470*/  LDG.E.U8 R17, desc[UR4][R2.64+0x1] ;  /* 0x0000010402117981 */ /* 0x000ee8000c1e1100 */
[----:B--2---:R1:W-:Y:S04]  /*0480*/  STG.E.U8 desc[UR4][R2.64+0x1], R19 ;  /* 0x0000011302007986 */ /* 0x0043e8000c101104 */
[----:B---3--:R1:W-:Y:S04]  /*0490*/  STG.E.U8 desc[UR4][R4.64+-0x1], R17 ;  /* 0xffffff1104007986 */ /* 0x0083e8000c101104 */
[----:B------:R-:W2:Y:S04]  /*04a0*/  LDG.E.U8 R21, desc[UR4][R4.64+-0x2] ;  /* 0xfffffe0404157981 */ /* 0x000ea8000c1e1100 */
[----:B0-----:R-:W3:Y:S01]  /*04b0*/  LDG.E.U8 R11, desc[UR4][R2.64+0x2] ;  /* 0x00000204020b7981 */ /* 0x001ee2000c1e1100 */
[----:B------:R-:W-:-:S02]  /*04c0*/  VIADD R7, R7, 0xfffffffc ;  /* 0xfffffffc07077836 */ /* 0x000fc40000000000 */
[----:B------:R-:W-:-:S05]  /*04d0*/  VIADD R0, R0, 0x4 ;  /* 0x0000000400007836 */ /* 0x000fca0000000000 */
[----:B------:R-:W-:Y:S01]  /*04e0*/  ISETP.GE.AND P0, PT, R0, R7, PT ;  /* 0x000000070000720c */ /* 0x000fe20003f06270 */
[----:B--2---:R1:W-:Y:S04]  /*04f0*/  STG.E.U8 desc[UR4][R2.64+0x2], R21 ;  /* 0x0000021502007986 */ /* 0x0043e8000c101104 */
[----:B---3--:R1:W-:Y:S08]  /*0500*/  STG.E.U8 desc[UR4][R4.64+-0x2], R11 ;  /* 0xfffffe0b04007986 */ /* 0x0083f0000c101104 */
[----:B------:R-:W-:Y:S05]  /*0510*/  @!P0 BRA `(.L_x_4) ;  /* 0xfffffffc00988947 */ /* 0x000fea000383ffff */
[----:B------:R-:W-:Y:S05]  /*0520*/  EXIT ;  /* 0x000000000000794d */ /* 0x000fea0003800000 */
.L_x_5:
[----:B------:R-:W-:-:S00]  /*0530*/  BRA `(.L_x_5) ;  /* 0xfffffffc00fc7947 */ /* 0x000fc0000383ffff */
[----:B------:R-:W-:-:S00]  /*0540*/  NOP ;  /* 0x0000000000007918 */ /* 0x000fc00000000000 */
        /* <DEDUP_REMOVED lines=11> */
.L_x_6:


//--------------------- .nv.shared.reserved.0     --------------------------
	.section	.nv.shared.reserved.0,"aw",@nobits
	.weak		__nv_reservedSMEM_offset_0_alias
	.size		__nv_reservedSMEM_offset_0_alias, 0, 64
	.other		__nv_reservedSMEM_offset_0_alias,@"STO_CUDA_RESERVED_SHARED STV_DEFAULT"
__nv_reservedSMEM_offset_0_alias:
	.zero		0
	.zero		64


//--------------------- .nv.constant0._Z12reverseWordsPcPii --------------------------
	.section	.nv.constant0._Z12reverseWordsPcPii,"a",@progbits
	.sectionflags	@""
	.align	4
.nv.constant0._Z12reverseWordsPcPii:
	.zero		916


//--------------------- SYMBOLS --------------------------

	.type		.nv.reservedSmem.offset0,@object
	.size		.nv.reservedSmem.offset0,0x4
